//
// Generated by NVIDIA NVVM Compiler
//
// Compiler Build ID: CL-36424714
// Cuda compilation tools, release 13.0, V13.0.88
// Based on NVVM 20.0.0
//

.version 9.0
.target sm_100
.address_size 64

	// .globl	_Z25online_normalizer_softmaxPfS_ii
.extern .shared .align 16 .b8 smem[];

.visible .entry _Z25online_normalizer_softmaxPfS_ii(
	.param .u64 .ptr .align 1 _Z25online_normalizer_softmaxPfS_ii_param_0,
	.param .u64 .ptr .align 1 _Z25online_normalizer_softmaxPfS_ii_param_1,
	.param .u32 _Z25online_normalizer_softmaxPfS_ii_param_2,
	.param .u32 _Z25online_normalizer_softmaxPfS_ii_param_3
)
{
	.reg .pred 	%p<13>;
	.reg .b32 	%r<30>;
	.reg .b32 	%f<44>;
	.reg .b64 	%rd<10>;

	ld.param.u64 	%rd4, [_Z25online_normalizer_softmaxPfS_ii_param_0];
	ld.param.u64 	%rd3, [_Z25online_normalizer_softmaxPfS_ii_param_1];
	ld.param.u32 	%r16, [_Z25online_normalizer_softmaxPfS_ii_param_2];
	ld.param.u32 	%r15, [_Z25online_normalizer_softmaxPfS_ii_param_3];
	cvta.to.global.u64 	%rd1, %rd4;
	mov.u32 	%r1, %ctaid.x;
	setp.ge.s32 	%p1, %r1, %r16;
	@%p1 bra 	$L__BB0_14;
	mul.lo.s32 	%r2, %r15, %r1;
	mov.u32 	%r29, %tid.x;
	setp.ge.s32 	%p2, %r29, %r15;
	mov.f32 	%f43, 0fFF800000;
	mov.f32 	%f42, 0f00000000;
	@%p2 bra 	$L__BB0_4;
	mov.f32 	%f42, 0f00000000;
	mov.f32 	%f40, 0fFF800000;
	mov.u32 	%r4, %ntid.x;
	mov.u32 	%r27, %r29;
$L__BB0_3:
	add.s32 	%r17, %r27, %r2;
	mul.wide.s32 	%rd5, %r17, 4;
	add.s64 	%rd6, %rd1, %rd5;
	ld.global.f32 	%f13, [%rd6];
	max.f32 	%f43, %f40, %f13;
	sub.f32 	%f14, %f40, %f43;
	mul.f32 	%f15, %f14, 0f3FB8AA3B;
	ex2.approx.f32 	%f16, %f15;
	sub.f32 	%f17, %f13, %f43;
	mul.f32 	%f18, %f17, 0f3FB8AA3B;
	ex2.approx.f32 	%f19, %f18;
	fma.rn.f32 	%f42, %f42, %f16, %f19;
	add.s32 	%r27, %r27, %r4;
	setp.lt.s32 	%p3, %r27, %r15;
	mov.f32 	%f40, %f43;
	@%p3 bra 	$L__BB0_3;
$L__BB0_4:
	mov.u32 	%r7, %ntid.x;
	shl.b32 	%r18, %r7, 2;
	mov.u32 	%r19, smem;
	add.s32 	%r8, %r19, %r18;
	shl.b32 	%r20, %r29, 2;
	add.s32 	%r9, %r19, %r20;
	st.shared.f32 	[%r9], %f43;
	add.s32 	%r10, %r8, %r20;
	st.shared.f32 	[%r10], %f42;
	bar.sync 	0;
	setp.lt.u32 	%p4, %r7, 2;
	@%p4 bra 	$L__BB0_9;
	mov.u32 	%r28, %r7;
$L__BB0_6:
	shr.u32 	%r12, %r28, 1;
	setp.ge.u32 	%p5, %r29, %r12;
	add.s32 	%r22, %r12, %r29;
	setp.ge.u32 	%p6, %r22, %r7;
	or.pred  	%p7, %p5, %p6;
	@%p7 bra 	$L__BB0_8;
	ld.shared.f32 	%f20, [%r9];
	ld.shared.f32 	%f21, [%r10];
	shl.b32 	%r23, %r12, 2;
	add.s32 	%r24, %r9, %r23;
	ld.shared.f32 	%f22, [%r24];
	add.s32 	%r25, %r10, %r23;
	ld.shared.f32 	%f23, [%r25];
	max.f32 	%f24, %f20, %f22;
	sub.f32 	%f25, %f20, %f24;
	mul.f32 	%f26, %f25, 0f3FB8AA3B;
	ex2.approx.f32 	%f27, %f26;
	sub.f32 	%f28, %f22, %f24;
	mul.f32 	%f29, %f28, 0f3FB8AA3B;
	ex2.approx.f32 	%f30, %f29;
	mul.f32 	%f31, %f23, %f30;
	fma.rn.f32 	%f32, %f21, %f27, %f31;
	st.shared.f32 	[%r9], %f24;
	st.shared.f32 	[%r10], %f32;
$L__BB0_8:
	bar.sync 	0;
	setp.gt.u32 	%p8, %r28, 3;
	mov.u32 	%r28, %r12;
	@%p8 bra 	$L__BB0_6;
$L__BB0_9:
	setp.ne.s32 	%p9, %r29, 0;
	@%p9 bra 	$L__BB0_11;
	ld.shared.f32 	%f33, [%r8];
	setp.leu.f32 	%p10, %f33, 0f00000000;
	selp.f32 	%f34, 0f3F800000, %f33, %p10;
	st.shared.f32 	[%r8], %f34;
$L__BB0_11:
	setp.ge.s32 	%p11, %r29, %r15;
	bar.sync 	0;
	@%p11 bra 	$L__BB0_14;
	ld.shared.f32 	%f7, [smem];
	ld.shared.f32 	%f8, [%r8];
	cvta.to.global.u64 	%rd2, %rd3;
$L__BB0_13:
	add.s32 	%r26, %r29, %r2;
	mul.wide.s32 	%rd7, %r26, 4;
	add.s64 	%rd8, %rd1, %rd7;
	ld.global.f32 	%f35, [%rd8];
	sub.f32 	%f36, %f35, %f7;
	mul.f32 	%f37, %f36, 0f3FB8AA3B;
	ex2.approx.f32 	%f38, %f37;
	div.rn.f32 	%f39, %f38, %f8;
	add.s64 	%rd9, %rd2, %rd7;
	st.global.f32 	[%rd9], %f39;
	add.s32 	%r29, %r29, %r7;
	setp.lt.s32 	%p12, %r29, %r15;
	@%p12 bra 	$L__BB0_13;
$L__BB0_14:
	ret;

}


// ===== COMPILED SASS (sm_100) =====

	.target	sm_100

	.elftype	@"ET_EXEC"


//--------------------- .note.nv.tkinfo           --------------------------
	.section	.note.nv.tkinfo,"",@"SHT_NOTE"
	.sectionflags	@"SHF_NOTE_NV_TKINFO"
	.tkinfo
        /*0018*/ 	.word	0x00000002
        /*0030*/ 	.string	""
        /*0030*/ 	.string	"ptxas"
        /*0030*/ 	.string	"Cuda compilation tools, release 13.0, V13.0.88"
        /*0030*/ 	.string	"Build cuda_13.0.r13.0/compiler.36424714_0"
        /*0030*/ 	.string	"-arch sm_100 -m 64 "



//--------------------- .note.nv.cuinfo           --------------------------
	.section	.note.nv.cuinfo,"",@"SHT_NOTE"
	.sectionflags	@"SHF_NOTE_NV_CUINFO"
        /*0018*/ 	.short	0x0002
        /*001a*/ 	.short	0x0064
        /*001c*/ 	.short	0x0082
	.zero		2


//--------------------- .nv.info                  --------------------------
	.section	.nv.info,"",@"SHT_CUDA_INFO"
	.align	4


	//----- nvinfo : EIATTR_REGCOUNT
	.align		4
        /*0000*/ 	.byte	0x04, 0x2f
        /*0002*/ 	.short	(.L_1 - .L_0)
	.align		4
.L_0:
        /*0004*/ 	.word	index@(_Z25online_normalizer_softmaxPfS_ii)
        /*0008*/ 	.word	0x00000016


	//----- nvinfo : EIATTR_FRAME_SIZE
	.align		4
.L_1:
        /*000c*/ 	.byte	0x04, 0x11
        /*000e*/ 	.short	(.L_3 - .L_2)
	.align		4
.L_2:
        /*0010*/ 	.word	index@($__internal_0_$__cuda_sm3x_div_rn_noftz_f32_slowpath)
        /*0014*/ 	.word	0x00000000


	//----- nvinfo : EIATTR_FRAME_SIZE
	.align		4
.L_3:
        /*0018*/ 	.byte	0x04, 0x11
        /*001a*/ 	.short	(.L_5 - .L_4)
	.align		4
.L_4:
        /*001c*/ 	.word	index@(_Z25online_normalizer_softmaxPfS_ii)
        /*0020*/ 	.word	0x00000000


	//----- nvinfo : EIATTR_MIN_STACK_SIZE
	.align		4
.L_5:
        /*0024*/ 	.byte	0x04, 0x12
        /*0026*/ 	.short	(.L_7 - .L_6)
	.align		4
.L_6:
        /*0028*/ 	.word	index@(_Z25online_normalizer_softmaxPfS_ii)
        /*002c*/ 	.word	0x00000000
.L_7:


//--------------------- .nv.compat                --------------------------
	.section	.nv.compat,"",@"SHT_CUDA_COMPAT_INFO"
	.align	4
        /*0000*/ 	.byte	0x02, 0x09, 0x00, 0x00, 0x02, 0x02, 0x01, 0x00, 0x02, 0x05, 0x05, 0x00, 0x03, 0x07, 0x01, 0x01
        /*0010*/ 	.byte	0x02, 0x03, 0x00, 0x00, 0x02, 0x06, 0x01, 0x00, 0x04, 0x0b, 0x08, 0x00, 0x01, 0x00, 0x00, 0x00
        /*0020*/ 	.byte	0x00, 0x00, 0x00, 0x00


//--------------------- .nv.info._Z25online_normalizer_softmaxPfS_ii --------------------------
	.section	.nv.info._Z25online_normalizer_softmaxPfS_ii,"",@"SHT_CUDA_INFO"
	.sectionflags	@""
	.align	4


	//----- nvinfo : EIATTR_CUDA_API_VERSION
	.align		4
        /*0000*/ 	.byte	0x04, 0x37
        /*0002*/ 	.short	(.L_9 - .L_8)
.L_8:
        /*0004*/ 	.word	0x00000082


	//----- nvinfo : EIATTR_KPARAM_INFO
	.align		4
.L_9:
        /*0008*/ 	.byte	0x04, 0x17
        /*000a*/ 	.short	(.L_11 - .L_10)
.L_10:
        /*000c*/ 	.word	0x00000000
        /*0010*/ 	.short	0x0003
        /*0012*/ 	.short	0x0014
        /*0014*/ 	.byte	0x00, 0xf0, 0x11, 0x00


	//----- nvinfo : EIATTR_KPARAM_INFO
	.align		4
.L_11:
        /*0018*/ 	.byte	0x04, 0x17
        /*001a*/ 	.short	(.L_13 - .L_12)
.L_12:
        /*001c*/ 	.word	0x00000000
        /*0020*/ 	.short	0x0002
        /*0022*/ 	.short	0x0010
        /*0024*/ 	.byte	0x00, 0xf0, 0x11, 0x00


	//----- nvinfo : EIATTR_KPARAM_INFO
	.align		4
.L_13:
        /*0028*/ 	.byte	0x04, 0x17
        /*002a*/ 	.short	(.L_15 - .L_14)
.L_14:
        /*002c*/ 	.word	0x00000000
        /*0030*/ 	.short	0x0001
        /*0032*/ 	.short	0x0008
        /*0034*/ 	.byte	0x00, 0xf5, 0x21, 0x00


	//----- nvinfo : EIATTR_KPARAM_INFO
	.align		4
.L_15:
        /*0038*/ 	.byte	0x04, 0x17
        /*003a*/ 	.short	(.L_17 - .L_16)
.L_16:
        /*003c*/ 	.word	0x00000000
        /*0040*/ 	.short	0x0000
        /*0042*/ 	.short	0x0000
        /*0044*/ 	.byte	0x00, 0xf5, 0x21, 0x00


	//----- nvinfo : EIATTR_SPARSE_MMA_MASK
	.align		4
.L_17:
        /*0048*/ 	.byte	0x03, 0x50
        /*004a*/ 	.short	0x0000


	//----- nvinfo : EIATTR_MAXREG_COUNT
	.align		4
        /*004c*/ 	.byte	0x03, 0x1b
        /*004e*/ 	.short	0x00ff


	//----- nvinfo : EIATTR_NUM_BARRIERS
	.align		4
        /*0050*/ 	.byte	0x02, 0x4c
        /*0052*/ 	.byte	0x01
	.zero		1


	//----- nvinfo : EIATTR_MERCURY_ISA_VERSION
	.align		4
        /*0054*/ 	.byte	0x03, 0x5f
        /*0056*/ 	.short	0x0101


	//----- nvinfo : EIATTR_VRC_CTA_INIT_COUNT
	.align		4
        /*0058*/ 	.byte	0x02, 0x4a
	.zero		1
	.zero		1


	//----- nvinfo : EIATTR_EXIT_INSTR_OFFSETS
	.align		4
        /*005c*/ 	.byte	0x04, 0x1c
        /*005e*/ 	.short	(.L_19 - .L_18)


	//   ....[0]....
.L_18:
        /*0060*/ 	.word	0x00000040


	//   ....[1]....
        /*0064*/ 	.word	0x00000620


	//   ....[2]....
        /*0068*/ 	.word	0x00000880


	//----- nvinfo : EIATTR_CRS_STACK_SIZE
	.align		4
.L_19:
        /*006c*/ 	.byte	0x04, 0x1e
        /*006e*/ 	.short	(.L_21 - .L_20)
.L_20:
        /*0070*/ 	.word	0x00000000


	//----- nvinfo : EIATTR_CBANK_PARAM_SIZE
	.align		4
.L_21:
        /*0074*/ 	.byte	0x03, 0x19
        /*0076*/ 	.short	0x0018


	//----- nvinfo : EIATTR_PARAM_CBANK
	.align		4
        /*0078*/ 	.byte	0x04, 0x0a
        /*007a*/ 	.short	(.L_23 - .L_22)
	.align		4
.L_22:
        /*007c*/ 	.word	index@(.nv.constant0._Z25online_normalizer_softmaxPfS_ii)
        /*0080*/ 	.short	0x0380
        /*0082*/ 	.short	0x0018


	//----- nvinfo : EIATTR_SW_WAR
	.align		4
.L_23:
        /*0084*/ 	.byte	0x04, 0x36
        /*0086*/ 	.short	(.L_25 - .L_24)
.L_24:
        /*0088*/ 	.word	0x00000008
.L_25:


//--------------------- .nv.callgraph             --------------------------
	.section	.nv.callgraph,"",@"SHT_CUDA_CALLGRAPH"
	.align	4
	.sectionentsize	8
	.align		4
        /*0000*/ 	.word	0x00000000
	.align		4
        /*0004*/ 	.word	0xffffffff
	.align		4
        /*0008*/ 	.word	0x00000000
	.align		4
        /*000c*/ 	.word	0xfffffffe
	.align		4
        /*0010*/ 	.word	0x00000000
	.align		4
        /*0014*/ 	.word	0xfffffffd
	.align		4
        /*0018*/ 	.word	0x00000000
	.align		4
        /*001c*/ 	.word	0xfffffffc


//--------------------- .text._Z25online_normalizer_softmaxPfS_ii --------------------------
	.section	.text._Z25online_normalizer_softmaxPfS_ii,"ax",@progbits
	.align	128
        .global         _Z25online_normalizer_softmaxPfS_ii
        .type           _Z25online_normalizer_softmaxPfS_ii,@function
        .size           _Z25online_normalizer_softmaxPfS_ii,(.L_x_23 - _Z25online_normalizer_softmaxPfS_ii)
        .other          _Z25online_normalizer_softmaxPfS_ii,@"STO_CUDA_ENTRY STV_DEFAULT"
_Z25online_normalizer_softmaxPfS_ii:
.text._Z25online_normalizer_softmaxPfS_ii:
[----:B------:R-:W-:Y:S08]  /*0000*/  LDC R1, c[0x0][0x37c] ;  /* 0x0000df00ff017b82 */ /* 0x000ff00000000800 */
[----:B------:R-:W0:Y:S08]  /*0010*/  S2UR UR7, SR_CTAID.X ;  /* 0x00000000000779c3 */ /* 0x000e300000002500 */
[----:B------:R-:W0:Y:S02]  /*0020*/  LDC R0, c[0x0][0x390] ;  /* 0x0000e400ff007b82 */ /* 0x000e240000000800 */
[----:B0-----:R-:W-:-:S13]  /*0030*/  ISETP.LE.AND P0, PT, R0, UR7, PT ;  /* 0x0000000700007c0c */ /* 0x001fda000bf03270 */
[----:B------:R-:W-:Y:S05]  /*0040*/  @P0 EXIT ;  /* 0x000000000000094d */ /* 0x000fea0003800000 */
[----:B------:R-:W0:Y:S01]  /*0050*/  S2R R2, SR_TID.X ;  /* 0x0000000000027919 */ /* 0x000e220000002100 */
[----:B------:R-:W0:Y:S01]  /*0060*/  LDC R15, c[0x0][0x394] ;  /* 0x0000e500ff0f7b82 */ /* 0x000e220000000800 */
[----:B------:R-:W1:Y:S01]  /*0070*/  LDCU.64 UR10, c[0x0][0x358] ;  /* 0x00006b00ff0a77ac */ /* 0x000e620008000a00 */
[----:B------:R-:W-:Y:S01]  /*0080*/  BSSY.RECONVERGENT B0, `(.L_x_0) ;  /* 0x0000022000007945 */ /* 0x000fe20003800200 */
[----:B------:R-:W-:Y:S02]  /*0090*/  IMAD.MOV.U32 R0, RZ, RZ, -0x800000 ;  /* 0xff800000ff007424 */ /* 0x000fe400078e00ff */
[----:B------:R-:W-:Y:S01]  /*00a0*/  IMAD.MOV.U32 R3, RZ, RZ, RZ ;  /* 0x000000ffff037224 */ /* 0x000fe200078e00ff */
[----:B0-----:R-:W-:-:S13]  /*00b0*/  ISETP.GE.AND P0, PT, R2, R15, PT ;  /* 0x0000000f0200720c */ /* 0x001fda0003f06270 */
[----:B-1----:R-:W-:Y:S05]  /*00c0*/  @P0 BRA `(.L_x_1) ;  /* 0x0000000000740947 */ /* 0x002fea0003800000 */
[----:B------:R-:W0:Y:S01]  /*00d0*/  LDC R13, c[0x0][0x360] ;  /* 0x0000d800ff0d7b82 */ /* 0x000e220000000800 */
[----:B------:R-:W-:Y:S01]  /*00e0*/  BSSY.RECONVERGENT B1, `(.L_x_2) ;  /* 0x000001a000017945 */ /* 0x000fe20003800200 */
[----:B------:R-:W-:Y:S01]  /*00f0*/  IMAD.MOV.U32 R3, RZ, RZ, RZ ;  /* 0x000000ffff037224 */ /* 0x000fe200078e00ff */
[----:B------:R-:W-:Y:S01]  /*0100*/  MOV R8, R2 ;  /* 0x0000000200087202 */ /* 0x000fe20000000f00 */
[----:B------:R-:W-:-:S04]  /*0110*/  IMAD.MOV.U32 R0, RZ, RZ, -0x800000 ;  /* 0xff800000ff007424 */ /* 0x000fc800078e00ff */
[----:B------:R-:W1:Y:S03]  /*0120*/  LDC.64 R4, c[0x0][0x380] ;  /* 0x0000e000ff047b82 */ /* 0x000e660000000a00 */
.L_x_3:
[----:B------:R-:W-:-:S04]  /*0130*/  IMAD R7, R15, UR7, R8 ;  /* 0x000000070f077c24 */ /* 0x000fc8000f8e0208 */
[----:B-1----:R-:W-:-:S06]  /*0140*/  IMAD.WIDE R6, R7, 0x4, R4 ;  /* 0x0000000407067825 */ /* 0x002fcc00078e0204 */
[----:B------:R-:W2:Y:S01]  /*0150*/  LDG.E R7, desc[UR10][R6.64] ;  /* 0x0000000a06077981 */ /* 0x000ea2000c1e1900 */
[----:B0-----:R-:W-:-:S05]  /*0160*/  IMAD.IADD R8, R13, 0x1, R8 ;  /* 0x000000010d087824 */ /* 0x001fca00078e0208 */
[----:B------:R-:W-:Y:S02]  /*0170*/  ISETP.GE.AND P2, PT, R8, R15, PT ;  /* 0x0000000f0800720c */ /* 0x000fe40003f46270 */
[----:B--2---:R-:W-:-:S05]  /*0180*/  FMNMX R9, R7, R0, !PT ;  /* 0x0000000007097209 */ /* 0x004fca0007800000 */
[----:B------:R-:W-:Y:S01]  /*0190*/  FADD R0, -R9, R0 ;  /* 0x0000000009007221 */ /* 0x000fe20000000100 */
[----:B------:R-:W-:-:S03]  /*01a0*/  FADD R11, R7, -R9 ;  /* 0x80000009070b7221 */ /* 0x000fc60000000000 */
[----:B------:R-:W-:Y:S01]  /*01b0*/  FMUL R10, R0, 1.4426950216293334961 ;  /* 0x3fb8aa3b000a7820 */ /* 0x000fe20000400000 */
[----:B------:R-:W-:Y:S01]  /*01c0*/  FMUL R11, R11, 1.4426950216293334961 ;  /* 0x3fb8aa3b0b0b7820 */ /* 0x000fe20000400000 */
[----:B------:R-:W-:-:S03]  /*01d0*/  IMAD.MOV.U32 R0, RZ, RZ, R9 ;  /* 0x000000ffff007224 */ /* 0x000fc600078e0009 */
[----:B------:R-:W-:Y:S02]  /*01e0*/  FSETP.GEU.AND P0, PT, R10, -126, PT ;  /* 0xc2fc00000a00780b */ /* 0x000fe40003f0e000 */
[----:B------:R-:W-:-:S11]  /*01f0*/  FSETP.GEU.AND P1, PT, R11, -126, PT ;  /* 0xc2fc00000b00780b */ /* 0x000fd60003f2e000 */
[----:B------:R-:W-:Y:S02]  /*0200*/  @!P0 FMUL R10, R10, 0.5 ;  /* 0x3f0000000a0a8820 */ /* 0x000fe40000400000 */
[----:B------:R-:W-:Y:S02]  /*0210*/  @!P1 FMUL R11, R11, 0.5 ;  /* 0x3f0000000b0b9820 */ /* 0x000fe40000400000 */
[----:B------:R-:W0:Y:S08]  /*0220*/  MUFU.EX2 R12, R10 ;  /* 0x0000000a000c7308 */ /* 0x000e300000000800 */
[----:B------:R-:W1:Y:S01]  /*0230*/  MUFU.EX2 R7, R11 ;  /* 0x0000000b00077308 */ /* 0x000e620000000800 */
[----:B0-----:R-:W-:Y:S01]  /*0240*/  @!P0 FMUL R12, R12, R12 ;  /* 0x0000000c0c0c8220 */ /* 0x001fe20000400000 */
[----:B-1----:R-:W-:-:S04]  /*0250*/  @!P1 FMUL R7, R7, R7 ;  /* 0x0000000707079220 */ /* 0x002fc80000400000 */
[----:B------:R-:W-:Y:S01]  /*0260*/  FFMA R3, R12, R3, R7 ;  /* 0x000000030c037223 */ /* 0x000fe20000000007 */
[----:B------:R-:W-:Y:S06]  /*0270*/  @!P2 BRA `(.L_x_3) ;  /* 0xfffffffc00aca947 */ /* 0x000fec000383ffff */
[----:B------:R-:W-:Y:S05]  /*0280*/  BSYNC.RECONVERGENT B1 ;  /* 0x0000000000017941 */ /* 0x000fea0003800200 */
.L_x_2:
[----:B------:R-:W-:-:S07]  /*0290*/  IMAD.MOV.U32 R0, RZ, RZ, R9 ;  /* 0x000000ffff007224 */ /* 0x000fce00078e0009 */
.L_x_1:
[----:B------:R-:W-:Y:S05]  /*02a0*/  BSYNC.RECONVERGENT B0 ;  /* 0x0000000000007941 */ /* 0x000fea0003800200 */
.L_x_0:
[----:B------:R-:W0:Y:S01]  /*02b0*/  S2UR UR5, SR_CgaCtaId ;  /* 0x00000000000579c3 */ /* 0x000e220000008800 */
[----:B------:R-:W1:Y:S01]  /*02c0*/  LDCU UR8, c[0x0][0x360] ;  /* 0x00006c00ff0877ac */ /* 0x000e620008000800 */
[----:B------:R-:W-:Y:S01]  /*02d0*/  UMOV UR4, 0x400 ;  /* 0x0000040000047882 */ /* 0x000fe20000000000 */
[----:B-1----:R-:W-:Y:S02]  /*02e0*/  UISETP.GE.U32.AND UP0, UPT, UR8, 0x2, UPT ;  /* 0x000000020800788c */ /* 0x002fe4000bf06070 */
[----:B0-----:R-:W-:-:S04]  /*02f0*/  ULEA UR4, UR5, UR4, 0x18 ;  /* 0x0000000405047291 */ /* 0x001fc8000f8ec0ff */
[----:B------:R-:W-:Y:S02]  /*0300*/  ULEA UR6, UR8, UR4, 0x2 ;  /* 0x0000000408067291 */ /* 0x000fe4000f8e10ff */
[----:B------:R-:W-:-:S04]  /*0310*/  LEA R9, R2, UR4, 0x2 ;  /* 0x0000000402097c11 */ /* 0x000fc8000f8e10ff */
[----:B------:R-:W-:Y:S01]  /*0320*/  LEA R12, R2, UR6, 0x2 ;  /* 0x00000006020c7c11 */ /* 0x000fe2000f8e10ff */
[----:B------:R0:W-:Y:S04]  /*0330*/  STS [R9], R0 ;  /* 0x0000000009007388 */ /* 0x0001e80000000800 */
[----:B------:R0:W-:Y:S01]  /*0340*/  STS [R12], R3 ;  /* 0x000000030c007388 */ /* 0x0001e20000000800 */
[----:B------:R-:W-:Y:S06]  /*0350*/  BAR.SYNC.DEFER_BLOCKING 0x0 ;  /* 0x0000000000007b1d */ /* 0x000fec0000010000 */
[----:B------:R-:W-:Y:S05]  /*0360*/  BRA.U !UP0, `(.L_x_4) ;  /* 0x00000001088c7547 */ /* 0x000fea000b800000 */
[----:B0-----:R-:W-:-:S07]  /*0370*/  MOV R0, UR8 ;  /* 0x0000000800007c02 */ /* 0x001fce0008000f00 */
.L_x_7:
[----:B------:R-:W-:Y:S01]  /*0380*/  SHF.R.U32.HI R11, RZ, 0x1, R0 ;  /* 0x00000001ff0b7819 */ /* 0x000fe20000011600 */
[----:B------:R-:W-:Y:S04]  /*0390*/  BSSY.RECONVERGENT B0, `(.L_x_5) ;  /* 0x000001c000007945 */ /* 0x000fe80003800200 */
[----:B--2---:R-:W-:-:S05]  /*03a0*/  IMAD.IADD R3, R2, 0x1, R11 ;  /* 0x0000000102037824 */ /* 0x004fca00078e020b */
[----:B------:R-:W-:-:S04]  /*03b0*/  ISETP.GE.U32.AND P0, PT, R3, UR8, PT ;  /* 0x0000000803007c0c */ /* 0x000fc8000bf06070 */
[----:B------:R-:W-:-:S13]  /*03c0*/  ISETP.GE.U32.OR P0, PT, R2, R11, P0 ;  /* 0x0000000b0200720c */ /* 0x000fda0000706470 */
[----:B------:R-:W-:Y:S05]  /*03d0*/  @P0 BRA `(.L_x_6) ;  /* 0x00000000005c0947 */ /* 0x000fea0003800000 */
[C---:B------:R-:W-:Y:S01]  /*03e0*/  IMAD R4, R11.reuse, 0x4, R9 ;  /* 0x000000040b047824 */ /* 0x040fe200078e0209 */
[----:B------:R-:W-:Y:S01]  /*03f0*/  LDS R3, [R9] ;  /* 0x0000000009037984 */ /* 0x000fe20000000800 */
[----:B------:R-:W-:-:S04]  /*0400*/  IMAD R5, R11, 0x4, R12 ;  /* 0x000000040b057824 */ /* 0x000fc800078e020c */
[----:B------:R-:W0:Y:S04]  /*0410*/  LDS R4, [R4] ;  /* 0x0000000004047984 */ /* 0x000e280000000800 */
[----:B------:R-:W1:Y:S01]  /*0420*/  LDS R5, [R5] ;  /* 0x0000000005057984 */ /* 0x000e620000000800 */
[----:B0-----:R-:W-:-:S05]  /*0430*/  FMNMX R6, R3, R4, !PT ;  /* 0x0000000403067209 */ /* 0x001fca0007800000 */
[--C-:B------:R-:W-:Y:S01]  /*0440*/  FADD R7, R4, -R6.reuse ;  /* 0x8000000604077221 */ /* 0x100fe20000000000 */
[----:B------:R-:W-:-:S03]  /*0450*/  FADD R3, R3, -R6 ;  /* 0x8000000603037221 */ /* 0x000fc60000000000 */
[----:B------:R-:W-:Y:S01]  /*0460*/  FMUL R8, R7, 1.4426950216293334961 ;  /* 0x3fb8aa3b07087820 */ /* 0x000fe20000400000 */
[----:B------:R-:W-:Y:S02]  /*0470*/  FMUL R7, R3, 1.4426950216293334961 ;  /* 0x3fb8aa3b03077820 */ /* 0x000fe40000400000 */
[----:B------:R-:W0:Y:S02]  /*0480*/  LDS R3, [R12] ;  /* 0x000000000c037984 */ /* 0x000e240000000800 */
[C---:B------:R-:W-:Y:S02]  /*0490*/  FSETP.GEU.AND P1, PT, R8.reuse, -126, PT ;  /* 0xc2fc00000800780b */ /* 0x040fe40003f2e000 */
[----:B------:R-:W-:Y:S01]  /*04a0*/  FSETP.GEU.AND P0, PT, R7, -126, PT ;  /* 0xc2fc00000700780b */ /* 0x000fe20003f0e000 */
[----:B------:R2:W-:Y:S10]  /*04b0*/  STS [R9], R6 ;  /* 0x0000000609007388 */ /* 0x0005f40000000800 */
[----:B------:R-:W-:-:S02]  /*04c0*/  @!P1 FMUL R8, R8, 0.5 ;  /* 0x3f00000008089820 */ /* 0x000fc40000400000 */
[----:B------:R-:W-:Y:S02]  /*04d0*/  @!P0 FMUL R7, R7, 0.5 ;  /* 0x3f00000007078820 */ /* 0x000fe40000400000 */
[----:B------:R-:W3:Y:S08]  /*04e0*/  MUFU.EX2 R10, R8 ;  /* 0x00000008000a7308 */ /* 0x000ef00000000800 */
[----:B------:R-:W4:Y:S01]  /*04f0*/  MUFU.EX2 R4, R7 ;  /* 0x0000000700047308 */ /* 0x000f220000000800 */
[----:B---3--:R-:W-:-:S04]  /*0500*/  @!P1 FMUL R10, R10, R10 ;  /* 0x0000000a0a0a9220 */ /* 0x008fc80000400000 */
[----:B-1----:R-:W-:Y:S01]  /*0510*/  FMUL R10, R5, R10 ;  /* 0x0000000a050a7220 */ /* 0x002fe20000400000 */
[----:B----4-:R-:W-:-:S04]  /*0520*/  @!P0 FMUL R4, R4, R4 ;  /* 0x0000000404048220 */ /* 0x010fc80000400000 */
[----:B0-----:R-:W-:-:S05]  /*0530*/  FFMA R3, R3, R4, R10 ;  /* 0x0000000403037223 */ /* 0x001fca000000000a */
[----:B------:R2:W-:Y:S02]  /*0540*/  STS [R12], R3 ;  /* 0x000000030c007388 */ /* 0x0005e40000000800 */
.L_x_6:
[----:B------:R-:W-:Y:S05]  /*0550*/  BSYNC.RECONVERGENT B0 ;  /* 0x0000000000007941 */ /* 0x000fea0003800200 */
.L_x_5:
[----:B------:R-:W-:Y:S01]  /*0560*/  BAR.SYNC.DEFER_BLOCKING 0x0 ;  /* 0x0000000000007b1d */ /* 0x000fe20000010000 */
[----:B------:R-:W-:Y:S02]  /*0570*/  ISETP.GT.U32.AND P0, PT, R0, 0x3, PT ;  /* 0x000000030000780c */ /* 0x000fe40003f04070 */
[----:B------:R-:W-:-:S11]  /*0580*/  MOV R0, R11 ;  /* 0x0000000b00007202 */ /* 0x000fd60000000f00 */
[----:B------:R-:W-:Y:S05]  /*0590*/  @P0 BRA `(.L_x_7) ;  /* 0xfffffffc00780947 */ /* 0x000fea000383ffff */
.L_x_4:
[----:B------:R-:W-:Y:S01]  /*05a0*/  ISETP.NE.AND P0, PT, R2, RZ, PT ;  /* 0x000000ff0200720c */ /* 0x000fe20003f05270 */
[----:B------:R-:W1:-:S12]  /*05b0*/  LDCU UR4, c[0x0][0x394] ;  /* 0x00007280ff0477ac */ /* 0x000e580008000800 */
[----:B0-----:R-:W0:Y:S02]  /*05c0*/  @!P0 LDS R0, [UR6] ;  /* 0x00000006ff008984 */ /* 0x001e240008000800 */
[----:B0-----:R-:W-:-:S04]  /*05d0*/  @!P0 FSETP.GT.AND P1, PT, R0, RZ, PT ;  /* 0x000000ff0000820b */ /* 0x001fc80003f24000 */
[----:B------:R-:W-:Y:S02]  /*05e0*/  @!P0 FSEL R0, R0, 1, P1 ;  /* 0x3f80000000008808 */ /* 0x000fe40000800000 */
[----:B-1----:R-:W-:-:S03]  /*05f0*/  ISETP.GE.AND P1, PT, R2, UR4, PT ;  /* 0x0000000402007c0c */ /* 0x002fc6000bf26270 */
[----:B------:R0:W-:Y:S01]  /*0600*/  @!P0 STS [UR6], R0 ;  /* 0x00000000ff008988 */ /* 0x0001e20008000806 */
[----:B------:R-:W-:Y:S09]  /*0610*/  BAR.SYNC.DEFER_BLOCKING 0x0 ;  /* 0x0000000000007b1d */ /* 0x000ff20000010000 */
[----:B0-----:R-:W-:Y:S05]  /*0620*/  @P1 EXIT ;  /* 0x000000000000194d */ /* 0x001fea0003800000 */
[----:B------:R-:W0:Y:S01]  /*0630*/  LDS R11, [UR6] ;  /* 0x00000006ff0b7984 */ /* 0x000e220008000800 */
[----:B------:R-:W1:Y:S01]  /*0640*/  S2UR UR5, SR_CgaCtaId ;  /* 0x00000000000579c3 */ /* 0x000e620000008800 */
[----:B------:R-:W-:-:S07]  /*0650*/  UMOV UR4, 0x400 ;  /* 0x0000040000047882 */ /* 0x000fce0000000000 */
[----:B--2---:R-:W2:Y:S08]  /*0660*/  LDC R9, c[0x0][0x394] ;  /* 0x0000e500ff097b82 */ /* 0x004eb00000000800 */
[----:B------:R-:W3:Y:S08]  /*0670*/  LDC.64 R6, c[0x0][0x380] ;  /* 0x0000e000ff067b82 */ /* 0x000ef00000000a00 */
[----:B------:R-:W4:Y:S01]  /*0680*/  LDC.64 R4, c[0x0][0x388] ;  /* 0x0000e200ff047b82 */ /* 0x000f220000000a00 */
[----:B-1----:R-:W-:-:S09]  /*0690*/  ULEA UR4, UR5, UR4, 0x18 ;  /* 0x0000000405047291 */ /* 0x002fd2000f8ec0ff */
[----:B------:R-:W1:Y:S02]  /*06a0*/  LDS R8, [UR4] ;  /* 0x00000004ff087984 */ /* 0x000e640008000800 */
[----:B------:R-:W0:Y:S02]  /*06b0*/  LDCU UR4, c[0x0][0x394] ;  /* 0x00007280ff0477ac */ /* 0x000e240008000800 */
.L_x_10:
[----:B--2---:R-:W-:-:S04]  /*06c0*/  IMAD R13, R9, UR7, R2 ;  /* 0x00000007090d7c24 */ /* 0x004fc8000f8e0202 */
[----:B---3--:R-:W-:-:S06]  /*06d0*/  IMAD.WIDE R14, R13, 0x4, R6 ;  /* 0x000000040d0e7825 */ /* 0x008fcc00078e0206 */
[----:B------:R-:W1:Y:S01]  /*06e0*/  LDG.E R15, desc[UR10][R14.64] ;  /* 0x0000000a0e0f7981 */ /* 0x000e62000c1e1900 */
[----:B0-----:R-:W0:Y:S01]  /*06f0*/  MUFU.RCP R10, R11 ;  /* 0x0000000b000a7308 */ /* 0x001e220000001000 */
[----:B------:R-:W-:Y:S01]  /*0700*/  BSSY.RECONVERGENT B0, `(.L_x_8) ;  /* 0x0000012000007945 */ /* 0x000fe20003800200 */
[----:B0-----:R-:W-:-:S04]  /*0710*/  FFMA R17, -R11, R10, 1 ;  /* 0x3f8000000b117423 */ /* 0x001fc8000000010a */
[----:B------:R-:W-:Y:S01]  /*0720*/  FFMA R17, R10, R17, R10 ;  /* 0x000000110a117223 */ /* 0x000fe2000000000a */
[----:B-1----:R-:W-:-:S04]  /*0730*/  FADD R0, -R8, R15 ;  /* 0x0000000f08007221 */ /* 0x002fc80000000100 */
[----:B------:R-:W-:-:S05]  /*0740*/  FMUL R3, R0, 1.4426950216293334961 ;  /* 0x3fb8aa3b00037820 */ /* 0x000fca0000400000 */
[----:B------:R-:W-:-:S13]  /*0750*/  FSETP.GEU.AND P0, PT, R3, -126, PT ;  /* 0xc2fc00000300780b */ /* 0x000fda0003f0e000 */
[----:B------:R-:W-:-:S04]  /*0760*/  @!P0 FMUL R3, R3, 0.5 ;  /* 0x3f00000003038820 */ /* 0x000fc80000400000 */
[----:B------:R-:W0:Y:S02]  /*0770*/  MUFU.EX2 R0, R3 ;  /* 0x0000000300007308 */ /* 0x000e240000000800 */
[----:B0-----:R-:W-:-:S06]  /*0780*/  @!P0 FMUL R0, R0, R0 ;  /* 0x0000000000008220 */ /* 0x001fcc0000400000 */
[----:B------:R-:W0:Y:S01]  /*0790*/  FCHK P0, R0, R11 ;  /* 0x0000000b00007302 */ /* 0x000e220000000000 */
[----:B------:R-:W-:-:S04]  /*07a0*/  FFMA R10, R0, R17, RZ ;  /* 0x00000011000a7223 */ /* 0x000fc800000000ff */
[----:B------:R-:W-:-:S04]  /*07b0*/  FFMA R12, -R11, R10, R0 ;  /* 0x0000000a0b0c7223 */ /* 0x000fc80000000100 */
[----:B------:R-:W-:Y:S01]  /*07c0*/  FFMA R17, R17, R12, R10 ;  /* 0x0000000c11117223 */ /* 0x000fe2000000000a */
[----:B0-----:R-:W-:Y:S06]  /*07d0*/  @!P0 BRA `(.L_x_9) ;  /* 0x0000000000108947 */ /* 0x001fec0003800000 */
[----:B------:R-:W-:Y:S01]  /*07e0*/  IMAD.MOV.U32 R3, RZ, RZ, R0 ;  /* 0x000000ffff037224 */ /* 0x000fe200078e0000 */
[----:B------:R-:W-:-:S07]  /*07f0*/  MOV R10, 0x810 ;  /* 0x00000810000a7802 */ /* 0x000fce0000000f00 */
[----:B----4-:R-:W-:Y:S05]  /*0800*/  CALL.REL.NOINC `($__internal_0_$__cuda_sm3x_div_rn_noftz_f32_slowpath) ;  /* 0x0000000000207944 */ /* 0x010fea0003c00000 */
[----:B------:R-:W-:-:S07]  /*0810*/  IMAD.MOV.U32 R17, RZ, RZ, R0 ;  /* 0x000000ffff117224 */ /* 0x000fce00078e0000 */
.L_x_9:
[----:B------:R-:W-:Y:S05]  /*0820*/  BSYNC.RECONVERGENT B0 ;  /* 0x0000000000007941 */ /* 0x000fea0003800200 */
.L_x_8:
[----:B----4-:R-:W-:-:S04]  /*0830*/  IMAD.WIDE R12, R13, 0x4, R4 ;  /* 0x000000040d0c7825 */ /* 0x010fc800078e0204 */
[----:B------:R-:W-:Y:S01]  /*0840*/  VIADD R2, R2, UR8 ;  /* 0x0000000802027c36 */ /* 0x000fe20008000000 */
[----:B------:R0:W-:Y:S04]  /*0850*/  STG.E desc[UR10][R12.64], R17 ;  /* 0x000000110c007986 */ /* 0x0001e8000c10190a */
[----:B------:R-:W-:-:S13]  /*0860*/  ISETP.GE.AND P0, PT, R2, UR4, PT ;  /* 0x0000000402007c0c */ /* 0x000fda000bf06270 */
[----:B0-----:R-:W-:Y:S05]  /*0870*/  @!P0 BRA `(.L_x_10) ;  /* 0xfffffffc00908947 */ /* 0x001fea000383ffff */
[----:B------:R-:W-:Y:S05]  /*0880*/  EXIT ;  /* 0x000000000000794d */ /* 0x000fea0003800000 */
        .weak           $__internal_0_$__cuda_sm3x_div_rn_noftz_f32_slowpath
        .type           $__internal_0_$__cuda_sm3x_div_rn_noftz_f32_slowpath,@function
        .size           $__internal_0_$__cuda_sm3x_div_rn_noftz_f32_slowpath,(.L_x_23 - $__internal_0_$__cuda_sm3x_div_rn_noftz_f32_slowpath)
$__internal_0_$__cuda_sm3x_div_rn_noftz_f32_slowpath:
[----:B------:R-:W-:Y:S01]  /*0890*/  SHF.R.U32.HI R14, RZ, 0x17, R11 ;  /* 0x00000017ff0e7819 */ /* 0x000fe2000001160b */
[----:B------:R-:W-:Y:S01]  /*08a0*/  BSSY.RECONVERGENT B1, `(.L_x_11) ;  /* 0x0000064000017945 */ /* 0x000fe20003800200 */
[----:B------:R-:W-:Y:S01]  /*08b0*/  SHF.R.U32.HI R0, RZ, 0x17, R3 ;  /* 0x00000017ff007819 */ /* 0x000fe20000011603 */
[----:B------:R-:W-:Y:S01]  /*08c0*/  IMAD.MOV.U32 R16, RZ, RZ, R11 ;  /* 0x000000ffff107224 */ /* 0x000fe200078e000b */
[----:B------:R-:W-:Y:S02]  /*08d0*/  LOP3.LUT R14, R14, 0xff, RZ, 0xc0, !PT ;  /* 0x000000ff0e0e7812 */ /* 0x000fe400078ec0ff */
[----:B------:R-:W-:Y:S02]  /*08e0*/  LOP3.LUT R18, R0, 0xff, RZ, 0xc0, !PT ;  /* 0x000000ff00127812 */ /* 0x000fe400078ec0ff */
[----:B------:R-:W-:-:S03]  /*08f0*/  IADD3 R15, PT, PT, R14, -0x1, RZ ;  /* 0xffffffff0e0f7810 */ /* 0x000fc60007ffe0ff */
[----:B------:R-:W-:Y:S01]  /*0900*/  VIADD R17, R18, 0xffffffff ;  /* 0xffffffff12117836 */ /* 0x000fe20000000000 */
[----:B------:R-:W-:-:S04]  /*0910*/  ISETP.GT.U32.AND P0, PT, R15, 0xfd, PT ;  /* 0x000000fd0f00780c */ /* 0x000fc80003f04070 */
[----:B------:R-:W-:-:S13]  /*0920*/  ISETP.GT.U32.OR P0, PT, R17, 0xfd, P0 ;  /* 0x000000fd1100780c */ /* 0x000fda0000704470 */
[----:B------:R-:W-:Y:S01]  /*0930*/  @!P0 IMAD.MOV.U32 R12, RZ, RZ, RZ ;  /* 0x000000ffff0c8224 */ /* 0x000fe200078e00ff */
[----:B------:R-:W-:Y:S06]  /*0940*/  @!P0 BRA `(.L_x_12) ;  /* 0x0000000000608947 */ /* 0x000fec0003800000 */
[----:B------:R-:W-:Y:S02]  /*0950*/  FSETP.GTU.FTZ.AND P0, PT, |R3|, +INF , PT ;  /* 0x7f8000000300780b */ /* 0x000fe40003f1c200 */
[----:B------:R-:W-:Y:S02]  /*0960*/  FSETP.GTU.FTZ.AND P1, PT, |R11|, +INF , PT ;  /* 0x7f8000000b00780b */ /* 0x000fe40003f3c200 */
[----:B------:R-:W-:Y:S02]  /*0970*/  MOV R0, R11 ;  /* 0x0000000b00007202 */ /* 0x000fe40000000f00 */
[----:B------:R-:W-:-:S13]  /*0980*/  PLOP3.LUT P0, PT, P0, P1, PT, 0xf8, 0x8f ;  /* 0x00000000008f781c */ /* 0x000fda0000703f70 */
[----:B------:R-:W-:Y:S05]  /*0990*/  @P0 BRA `(.L_x_13) ;  /* 0x00000004004c0947 */ /* 0x000fea0003800000 */
[----:B------:R-:W-:-:S13]  /*09a0*/  LOP3.LUT P0, RZ, R16, 0x7fffffff, R3, 0xc8, !PT ;  /* 0x7fffffff10ff7812 */ /* 0x000fda000780c803 */
[----:B------:R-:W-:Y:S05]  /*09b0*/  @!P0 BRA `(.L_x_14) ;  /* 0x00000004003c8947 */ /* 0x000fea0003800000 */
[C---:B------:R-:W-:Y:S02]  /*09c0*/  FSETP.NEU.FTZ.AND P2, PT, |R3|.reuse, +INF , PT ;  /* 0x7f8000000300780b */ /* 0x040fe40003f5d200 */
[----:B------:R-:W-:Y:S02]  /*09d0*/  FSETP.NEU.FTZ.AND P1, PT, |R0|, +INF , PT ;  /* 0x7f8000000000780b */ /* 0x000fe40003f3d200 */
[----:B------:R-:W-:-:S11]  /*09e0*/  FSETP.NEU.FTZ.AND P0, PT, |R3|, +INF , PT ;  /* 0x7f8000000300780b */ /* 0x000fd60003f1d200 */
[----:B------:R-:W-:Y:S05]  /*09f0*/  @!P1 BRA !P2, `(.L_x_14) ;  /* 0x00000004002c9947 */ /* 0x000fea0005000000 */
[----:B------:R-:W-:-:S04]  /*0a00*/  LOP3.LUT P2, RZ, R3, 0x7fffffff, RZ, 0xc0, !PT ;  /* 0x7fffffff03ff7812 */ /* 0x000fc8000784c0ff */
[----:B------:R-:W-:-:S13]  /*0a10*/  PLOP3.LUT P1, PT, P1, P2, PT, 0x2f, 0xf2 ;  /* 0x0000000000f2781c */ /* 0x000fda0000f24577 */
[----:B------:R-:W-:Y:S05]  /*0a20*/  @P1 BRA `(.L_x_15) ;  /* 0x0000000400181947 */ /* 0x000fea0003800000 */
[----:B------:R-:W-:-:S04]  /*0a30*/  LOP3.LUT P1, RZ, R16, 0x7fffffff, RZ, 0xc0, !PT ;  /* 0x7fffffff10ff7812 */ /* 0x000fc8000782c0ff */
[----:B------:R-:W-:-:S13]  /*0a40*/  PLOP3.LUT P0, PT, P0, P1, PT, 0x2f, 0xf2 ;  /* 0x0000000000f2781c */ /* 0x000fda0000702577 */
[----:B------:R-:W-:Y:S05]  /*0a50*/  @P0 BRA `(.L_x_16) ;  /* 0x0000000400000947 */ /* 0x000fea0003800000 */
[----:B------:R-:W-:Y:S02]  /*0a60*/  ISETP.GE.AND P0, PT, R17, RZ, PT ;  /* 0x000000ff1100720c */ /* 0x000fe40003f06270 */
[----:B------:R-:W-:-:S11]  /*0a70*/  ISETP.GE.AND P1, PT, R15, RZ, PT ;  /* 0x000000ff0f00720c */ /* 0x000fd60003f26270 */
[----:B------:R-:W-:Y:S02]  /*0a80*/  @P0 IMAD.MOV.U32 R12, RZ, RZ, RZ ;  /* 0x000000ffff0c0224 */ /* 0x000fe400078e00ff */
[----:B------:R-:W-:Y:S01]  /*0a90*/  @!P0 FFMA R3, R3, 1.84467440737095516160e+19, RZ ;  /* 0x5f80000003038823 */ /* 0x000fe200000000ff */
[----:B------:R-:W-:Y:S02]  /*0aa0*/  @!P0 IMAD.MOV.U32 R12, RZ, RZ, -0x40 ;  /* 0xffffffc0ff0c8424 */ /* 0x000fe400078e00ff */
[----:B------:R-:W-:Y:S02]  /*0ab0*/  @!P1 FFMA R16, R0, 1.84467440737095516160e+19, RZ ;  /* 0x5f80000000109823 */ /* 0x000fe400000000ff */
[----:B------:R-:W-:-:S07]  /*0ac0*/  @!P1 VIADD R12, R12, 0x40 ;  /* 0x000000400c0c9836 */ /* 0x000fce0000000000 */
.L_x_12:
[----:B------:R-:W-:Y:S01]  /*0ad0*/  LEA R15, R14, 0xc0800000, 0x17 ;  /* 0xc08000000e0f7811 */ /* 0x000fe200078eb8ff */
[----:B------:R-:W-:Y:S03]  /*0ae0*/  BSSY.RECONVERGENT B2, `(.L_x_17) ;  /* 0x0000036000027945 */ /* 0x000fe60003800200 */
[----:B------:R-:W-:Y:S01]  /*0af0*/  IADD3 R16, PT, PT, -R15, R16, RZ ;  /* 0x000000100f107210 */ /* 0x000fe20007ffe1ff */
[----:B------:R-:W-:-:S03]  /*0b00*/  VIADD R15, R18, 0xffffff81 ;  /* 0xffffff81120f7836 */ /* 0x000fc60000000000 */
[----:B------:R-:W0:Y:S01]  /*0b10*/  MUFU.RCP R17, R16 ;  /* 0x0000001000117308 */ /* 0x000e220000001000 */
[----:B------:R-:W-:Y:S01]  /*0b20*/  FADD.FTZ R19, -R16, -RZ ;  /* 0x800000ff10137221 */ /* 0x000fe20000010100 */
[C---:B------:R-:W-:Y:S01]  /*0b30*/  IMAD R0, R15.reuse, -0x800000, R3 ;  /* 0xff8000000f007824 */ /* 0x040fe200078e0203 */
[----:B------:R-:W-:-:S05]  /*0b40*/  IADD3 R15, PT, PT, R15, 0x7f, -R14 ;  /* 0x0000007f0f0f7810 */ /* 0x000fca0007ffe80e */
[----:B------:R-:W-:Y:S02]  /*0b50*/  IMAD.IADD R15, R15, 0x1, R12 ;  /* 0x000000010f0f7824 */ /* 0x000fe400078e020c */
[----:B0-----:R-:W-:-:S04]  /*0b60*/  FFMA R18, R17, R19, 1 ;  /* 0x3f80000011127423 */ /* 0x001fc80000000013 */
[----:B------:R-:W-:-:S04]  /*0b70*/  FFMA R3, R17, R18, R17 ;  /* 0x0000001211037223 */ /* 0x000fc80000000011 */
[----:B------:R-:W-:-:S04]  /*0b80*/  FFMA R18, R0, R3, RZ ;  /* 0x0000000300127223 */ /* 0x000fc800000000ff */
[----:B------:R-:W-:-:S04]  /*0b90*/  FFMA R17, R19, R18, R0 ;  /* 0x0000001213117223 */ /* 0x000fc80000000000 */
[----:B------:R-:W-:-:S04]  /*0ba0*/  FFMA R18, R3, R17, R18 ;  /* 0x0000001103127223 */ /* 0x000fc80000000012 */
[----:B------:R-:W-:-:S04]  /*0bb0*/  FFMA R19, R19, R18, R0 ;  /* 0x0000001213137223 */ /* 0x000fc80000000000 */
[----:B------:R-:W-:-:S05]  /*0bc0*/  FFMA R0, R3, R19, R18 ;  /* 0x0000001303007223 */ /* 0x000fca0000000012 */
[----:B------:R-:W-:-:S04]  /*0bd0*/  SHF.R.U32.HI R14, RZ, 0x17, R0 ;  /* 0x00000017ff0e7819 */ /* 0x000fc80000011600 */
[----:B------:R-:W-:-:S05]  /*0be0*/  LOP3.LUT R14, R14, 0xff, RZ, 0xc0, !PT ;  /* 0x000000ff0e0e7812 */ /* 0x000fca00078ec0ff */
[----:B------:R-:W-:-:S05]  /*0bf0*/  IMAD.IADD R16, R14, 0x1, R15 ;  /* 0x000000010e107824 */ /* 0x000fca00078e020f */
[----:B------:R-:W-:-:S04]  /*0c00*/  IADD3 R12, PT, PT, R16, -0x1, RZ ;  /* 0xffffffff100c7810 */ /* 0x000fc80007ffe0ff */
[----:B------:R-:W-:-:S13]  /*0c10*/  ISETP.GE.U32.AND P0, PT, R12, 0xfe, PT ;  /* 0x000000fe0c00780c */ /* 0x000fda0003f06070 */
[----:B------:R-:W-:Y:S05]  /*0c20*/  @!P0 BRA `(.L_x_18) ;  /* 0x0000000000808947 */ /* 0x000fea0003800000 */
[----:B------:R-:W-:-:S13]  /*0c30*/  ISETP.GT.AND P0, PT, R16, 0xfe, PT ;  /* 0x000000fe1000780c */ /* 0x000fda0003f04270 */
[----:B------:R-:W-:Y:S05]  /*0c40*/  @P0 BRA `(.L_x_19) ;  /* 0x00000000006c0947 */ /* 0x000fea0003800000 */
[----:B------:R-:W-:-:S13]  /*0c50*/  ISETP.GE.AND P0, PT, R16, 0x1, PT ;  /* 0x000000011000780c */ /* 0x000fda0003f06270 */
[----:B------:R-:W-:Y:S05]  /*0c60*/  @P0 BRA `(.L_x_20) ;  /* 0x0000000000740947 */ /* 0x000fea0003800000 */
[----:B------:R-:W-:Y:S02]  /*0c70*/  ISETP.GE.AND P0, PT, R16, -0x18, PT ;  /* 0xffffffe81000780c */ /* 0x000fe40003f06270 */
[----:B------:R-:W-:-:S11]  /*0c80*/  LOP3.LUT R0, R0, 0x80000000, RZ, 0xc0, !PT ;  /* 0x8000000000007812 */ /* 0x000fd600078ec0ff */
[----:B------:R-:W-:Y:S05]  /*0c90*/  @!P0 BRA `(.L_x_20) ;  /* 0x0000000000688947 */ /* 0x000fea0003800000 */
[CC--:B------:R-:W-:Y:S01]  /*0ca0*/  FFMA.RZ R12, R3.reuse, R19.reuse, R18 ;  /* 0x00000013030c7223 */ /* 0x0c0fe2000000c012 */
[C---:B------:R-:W-:Y:S01]  /*0cb0*/  VIADD R15, R16.reuse, 0x20 ;  /* 0x00000020100f7836 */ /* 0x040fe20000000000 */
[C---:B------:R-:W-:Y:S02]  /*0cc0*/  ISETP.NE.AND P2, PT, R16.reuse, RZ, PT ;  /* 0x000000ff1000720c */ /* 0x040fe40003f45270 */
[----:B------:R-:W-:Y:S01]  /*0cd0*/  ISETP.NE.AND P1, PT, R16, RZ, PT ;  /* 0x000000ff1000720c */ /* 0x000fe20003f25270 */
[----:B------:R-:W-:Y:S01]  /*0ce0*/  IMAD.MOV R16, RZ, RZ, -R16 ;  /* 0x000000ffff107224 */ /* 0x000fe200078e0a10 */
[----:B------:R-:W-:Y:S01]  /*0cf0*/  LOP3.LUT R14, R12, 0x7fffff, RZ, 0xc0, !PT ;  /* 0x007fffff0c0e7812 */ /* 0x000fe200078ec0ff */
[CCC-:B------:R-:W-:Y:S01]  /*0d00*/  FFMA.RP R12, R3.reuse, R19.reuse, R18.reuse ;  /* 0x00000013030c7223 */ /* 0x1c0fe20000008012 */
[----:B------:R-:W-:Y:S02]  /*0d10*/  FFMA.RM R3, R3, R19, R18 ;  /* 0x0000001303037223 */ /* 0x000fe40000004012 */
[----:B------:R-:W-:-:S03]  /*0d20*/  LOP3.LUT R14, R14, 0x800000, RZ, 0xfc, !PT ;  /* 0x008000000e0e7812 */ /* 0x000fc600078efcff */
[----:B------:R-:W-:Y:S02]  /*0d30*/  FSETP.NEU.FTZ.AND P0, PT, R12, R3, PT ;  /* 0x000000030c00720b */ /* 0x000fe40003f1d000 */
[----:B------:R-:W-:Y:S02]  /*0d40*/  SHF.L.U32 R15, R14, R15, RZ ;  /* 0x0000000f0e0f7219 */ /* 0x000fe400000006ff */
[----:B------:R-:W-:Y:S02]  /*0d50*/  SEL R3, R16, RZ, P2 ;  /* 0x000000ff10037207 */ /* 0x000fe40001000000 */
[----:B------:R-:W-:Y:S02]  /*0d60*/  ISETP.NE.AND P1, PT, R15, RZ, P1 ;  /* 0x000000ff0f00720c */ /* 0x000fe40000f25270 */
[----:B------:R-:W-:Y:S02]  /*0d70*/  SHF.R.U32.HI R3, RZ, R3, R14 ;  /* 0x00000003ff037219 */ /* 0x000fe4000001160e */
[----:B------:R-:W-:-:S02]  /*0d80*/  PLOP3.LUT P0, PT, P0, P1, PT, 0xf8, 0x8f ;  /* 0x00000000008f781c */ /* 0x000fc40000703f70 */
[----:B------:R-:W-:Y:S02]  /*0d90*/  SHF.R.U32.HI R15, RZ, 0x1, R3 ;  /* 0x00000001ff0f7819 */ /* 0x000fe40000011603 */
[----:B------:R-:W-:-:S04]  /*0da0*/  SEL R12, RZ, 0x1, !P0 ;  /* 0x00000001ff0c7807 */ /* 0x000fc80004000000 */
[----:B------:R-:W-:-:S04]  /*0db0*/  LOP3.LUT R12, R12, 0x1, R15, 0xf8, !PT ;  /* 0x000000010c0c7812 */ /* 0x000fc800078ef80f */
[----:B------:R-:W-:-:S05]  /*0dc0*/  LOP3.LUT R12, R12, R3, RZ, 0xc0, !PT ;  /* 0x000000030c0c7212 */ /* 0x000fca00078ec0ff */
[----:B------:R-:W-:-:S05]  /*0dd0*/  IMAD.IADD R15, R15, 0x1, R12 ;  /* 0x000000010f0f7824 */ /* 0x000fca00078e020c */
[----:B------:R-:W-:Y:S01]  /*0de0*/  LOP3.LUT R0, R15, R0, RZ, 0xfc, !PT ;  /* 0x000000000f007212 */ /* 0x000fe200078efcff */
[----:B------:R-:W-:Y:S06]  /*0df0*/  BRA `(.L_x_20) ;  /* 0x0000000000107947 */ /* 0x000fec0003800000 */
.L_x_19:
[----:B------:R-:W-:-:S04]  /*0e00*/  LOP3.LUT R0, R0, 0x80000000, RZ, 0xc0, !PT ;  /* 0x8000000000007812 */ /* 0x000fc800078ec0ff */
[----:B------:R-:W-:Y:S01]  /*0e10*/  LOP3.LUT R0, R0, 0x7f800000, RZ, 0xfc, !PT ;  /* 0x7f80000000007812 */ /* 0x000fe200078efcff */
[----:B------:R-:W-:Y:S06]  /*0e20*/  BRA `(.L_x_20) ;  /* 0x0000000000047947 */ /* 0x000fec0003800000 */
.L_x_18:
[----:B------:R-:W-:-:S07]  /*0e30*/  LEA R0, R15, R0, 0x17 ;  /* 0x000000000f007211 */ /* 0x000fce00078eb8ff */
.L_x_20:
[----:B------:R-:W-:Y:S05]  /*0e40*/  BSYNC.RECONVERGENT B2 ;  /* 0x0000000000027941 */ /* 0x000fea0003800200 */
.L_x_17:
[----:B------:R-:W-:Y:S05]  /*0e50*/  BRA `(.L_x_21) ;  /* 0x0000000000207947 */ /* 0x000fea0003800000 */
.L_x_16:
[----:B------:R-:W-:-:S04]  /*0e60*/  LOP3.LUT R0, R16, 0x80000000, R3, 0x48, !PT ;  /* 0x8000000010007812 */ /* 0x000fc800078e4803 */
[----:B------:R-:W-:Y:S01]  /*0e70*/  LOP3.LUT R0, R0, 0x7f800000, RZ, 0xfc, !PT ;  /* 0x7f80000000007812 */ /* 0x000fe200078efcff */
[----:B------:R-:W-:Y:S06]  /*0e80*/  BRA `(.L_x_21) ;  /* 0x0000000000147947 */ /* 0x000fec0003800000 */
.L_x_15:
[----:B------:R-:W-:Y:S01]  /*0e90*/  LOP3.LUT R0, R16, 0x80000000, R3, 0x48, !PT ;  /* 0x8000000010007812 */ /* 0x000fe200078e4803 */
[----:B------:R-:W-:Y:S06]  /*0ea0*/  BRA `(.L_x_21) ;  /* 0x00000000000c7947 */ /* 0x000fec0003800000 */
.L_x_14:
[----:B------:R-:W0:Y:S01]  /*0eb0*/  MUFU.RSQ R0, -QNAN ;  /* 0xffc0000000007908 */ /* 0x000e220000001400 */
[----:B------:R-:W-:Y:S05]  /*0ec0*/  BRA `(.L_x_21) ;  /* 0x0000000000047947 */ /* 0x000fea0003800000 */
.L_x_13:
[----:B------:R-:W-:-:S07]  /*0ed0*/  FADD.FTZ R0, R3, R0 ;  /* 0x0000000003007221 */ /* 0x000fce0000010000 */
.L_x_21:
[----:B------:R-:W-:Y:S05]  /*0ee0*/  BSYNC.RECONVERGENT B1 ;  /* 0x0000000000017941 */ /* 0x000fea0003800200 */
.L_x_11:
[----:B------:R-:W-:Y:S02]  /*0ef0*/  IMAD.MOV.U32 R14, RZ, RZ, R10 ;  /* 0x000000ffff0e7224 */ /* 0x000fe400078e000a */
[----:B------:R-:W-:-:S04]  /*0f00*/  IMAD.MOV.U32 R15, RZ, RZ, 0x0 ;  /* 0x00000000ff0f7424 */ /* 0x000fc800078e00ff */
[----:B0-----:R-:W-:Y:S05]  /*0f10*/  RET.REL.NODEC R14 `(_Z25online_normalizer_softmaxPfS_ii) ;  /* 0xfffffff00e387950 */ /* 0x001fea0003c3ffff */
.L_x_22:
[----:B------:R-:W-:-:S00]  /*0f20*/  BRA `(.L_x_22) ;  /* 0xfffffffc00fc7947 */ /* 0x000fc0000383ffff */
[----:B------:R-:W-:-:S00]  /*0f30*/  NOP ;  /* 0x0000000000007918 */ /* 0x000fc00000000000 */
        /* <DEDUP_REMOVED lines=12> */
.L_x_23:


//--------------------- .nv.shared._Z25online_normalizer_softmaxPfS_ii --------------------------
	.section	.nv.shared._Z25online_normalizer_softmaxPfS_ii,"aw",@nobits
	.sectionflags	@""
	.align	16
	.zero		1024


//--------------------- .nv.shared.reserved.0     --------------------------
	.section	.nv.shared.reserved.0,"aw",@nobits
	.weak		__nv_reservedSMEM_offset_0_alias
	.size		__nv_reservedSMEM_offset_0_alias, 0, 64
	.other		__nv_reservedSMEM_offset_0_alias,@"STO_CUDA_RESERVED_SHARED STV_DEFAULT"
__nv_reservedSMEM_offset_0_alias:
	.zero		0
	.zero		64


//--------------------- .nv.constant0._Z25online_normalizer_softmaxPfS_ii --------------------------
	.section	.nv.constant0._Z25online_normalizer_softmaxPfS_ii,"a",@progbits
	.sectionflags	@""
	.align	4
.nv.constant0._Z25online_normalizer_softmaxPfS_ii:
	.zero		920


//--------------------- SYMBOLS --------------------------

	.type		.nv.reservedSmem.offset0,@object
	.size		.nv.reservedSmem.offset0,0x4
	.type		.nv.reservedSmem.cap,@object
	.size		.nv.reservedSmem.cap,0x4
